	.headerflags	@"EF_CUDA_TEXMODE_UNIFIED EF_CUDA_64BIT_ADDRESS EF_CUDA_ACCELERATORS EF_CUDA_SM90 EF_CUDA_VIRTUAL_SM(EF_CUDA_SM90)"
	.elftype	@"ET_EXEC"


//--------------------- .nv.info                  --------------------------
	.section	.nv.info,"",@"SHT_CUDA_INFO"
	.align	4


	//----- nvinfo : EIATTR_REGCOUNT
	.align		4
        /*0000*/ 	.byte	0x04, 0x2f
        /*0002*/ 	.short	(.L_1 - .L_0)
	.align		4
.L_0:
        /*0004*/ 	.word	index@(triton_poi_fused__adaptive_avg_pool2d_11)
        /*0008*/ 	.word	0x00000020


	//----- nvinfo : EIATTR_MIN_STACK_SIZE
	.align		4
.L_1:
        /*000c*/ 	.byte	0x04, 0x12
        /*000e*/ 	.short	(.L_3 - .L_2)
	.align		4
.L_2:
        /*0010*/ 	.word	index@(triton_poi_fused__adaptive_avg_pool2d_11)
        /*0014*/ 	.word	0x00000000


	//----- nvinfo : EIATTR_FRAME_SIZE
	.align		4
.L_3:
        /*0018*/ 	.byte	0x04, 0x11
        /*001a*/ 	.short	(.L_5 - .L_4)
	.align		4
.L_4:
        /*001c*/ 	.word	index@(triton_poi_fused__adaptive_avg_pool2d_11)
        /*0020*/ 	.word	0x00000000


	//----- nvinfo : EIATTR_MIN_STACK_SIZE
	.align		4
.L_5:
        /*0024*/ 	.byte	0x04, 0x12
        /*0026*/ 	.short	(.L_7 - .L_6)
	.align		4
.L_6:
        /*0028*/ 	.word	index@(triton_poi_fused__adaptive_avg_pool2d_11)
        /*002c*/ 	.word	0x00000000
.L_7:


//--------------------- .nv.info.triton_poi_fused__adaptive_avg_pool2d_11 --------------------------
	.section	.nv.info.triton_poi_fused__adaptive_avg_pool2d_11,"",@"SHT_CUDA_INFO"
	.sectionflags	@""
	.align	4


	//----- nvinfo : EIATTR_CUDA_API_VERSION
	.align		4
        /*0000*/ 	.byte	0x04, 0x37
        /*0002*/ 	.short	(.L_9 - .L_8)
.L_8:
        /*0004*/ 	.word	0x0000007c


	//----- nvinfo : EIATTR_KPARAM_INFO
	.align		4
.L_9:
        /*0008*/ 	.byte	0x04, 0x17
        /*000a*/ 	.short	(.L_11 - .L_10)
.L_10:
        /*000c*/ 	.word	0x00000000
        /*0010*/ 	.short	0x0003
        /*0012*/ 	.short	0x0014
        /*0014*/ 	.byte	0x00, 0xf0, 0x11, 0x00


	//----- nvinfo : EIATTR_KPARAM_INFO
	.align		4
.L_11:
        /*0018*/ 	.byte	0x04, 0x17
        /*001a*/ 	.short	(.L_13 - .L_12)
.L_12:
        /*001c*/ 	.word	0x00000000
        /*0020*/ 	.short	0x0002
        /*0022*/ 	.short	0x0010
        /*0024*/ 	.byte	0x00, 0xf0, 0x11, 0x00


	//----- nvinfo : EIATTR_KPARAM_INFO
	.align		4
.L_13:
        /*0028*/ 	.byte	0x04, 0x17
        /*002a*/ 	.short	(.L_15 - .L_14)
.L_14:
        /*002c*/ 	.word	0x00000000
        /*0030*/ 	.short	0x0001
        /*0032*/ 	.short	0x0008
        /*0034*/ 	.byte	0x00, 0xf4, 0x21, 0x00


	//----- nvinfo : EIATTR_KPARAM_INFO
	.align		4
.L_15:
        /*0038*/ 	.byte	0x04, 0x17
        /*003a*/ 	.short	(.L_17 - .L_16)
.L_16:
        /*003c*/ 	.word	0x00000000
        /*0040*/ 	.short	0x0000
        /*0042*/ 	.short	0x0000
        /*0044*/ 	.byte	0x00, 0xf4, 0x21, 0x00


	//----- nvinfo : EIATTR_SPARSE_MMA_MASK
	.align		4
.L_17:
        /*0048*/ 	.byte	0x03, 0x50
        /*004a*/ 	.short	0x0000


	//----- nvinfo : EIATTR_MAXREG_COUNT
	.align		4
        /*004c*/ 	.byte	0x03, 0x1b
        /*004e*/ 	.short	0x00ff


	//----- nvinfo : EIATTR_EXIT_INSTR_OFFSETS
	.align		4
        /*0050*/ 	.byte	0x04, 0x1c
        /*0052*/ 	.short	(.L_19 - .L_18)


	//   ....[0]....
.L_18:
        /*0054*/ 	.word	0x00001170


	//   ....[1]....
        /*0058*/ 	.word	0x000011c0


	//----- nvinfo : EIATTR_REQNTID
	.align		4
.L_19:
        /*005c*/ 	.byte	0x04, 0x10
        /*005e*/ 	.short	(.L_21 - .L_20)
.L_20:
        /*0060*/ 	.word	0x00000080
        /*0064*/ 	.word	0x00000001
        /*0068*/ 	.word	0x00000001


	//----- nvinfo : EIATTR_CBANK_PARAM_SIZE
	.align		4
.L_21:
        /*006c*/ 	.byte	0x03, 0x19
        /*006e*/ 	.short	0x0018


	//----- nvinfo : EIATTR_PARAM_CBANK
	.align		4
        /*0070*/ 	.byte	0x04, 0x0a
        /*0072*/ 	.short	(.L_23 - .L_22)
	.align		4
.L_22:
        /*0074*/ 	.word	index@(.nv.constant0.triton_poi_fused__adaptive_avg_pool2d_11)
        /*0078*/ 	.short	0x0210
        /*007a*/ 	.short	0x0018


	//----- nvinfo : EIATTR_SW_WAR
	.align		4
.L_23:
        /*007c*/ 	.byte	0x04, 0x36
        /*007e*/ 	.short	(.L_25 - .L_24)
.L_24:
        /*0080*/ 	.word	0x00000008
.L_25:


//--------------------- .nv.callgraph             --------------------------
	.section	.nv.callgraph,"",@"SHT_CUDA_CALLGRAPH"
	.align	4
	.sectionentsize	8
	.align		4
        /*0000*/ 	.word	0x00000000
	.align		4
        /*0004*/ 	.word	0xffffffff
	.align		4
        /*0008*/ 	.word	0x00000000
	.align		4
        /*000c*/ 	.word	0xfffffffe
	.align		4
        /*0010*/ 	.word	0x00000000
	.align		4
        /*0014*/ 	.word	0xfffffffd
	.align		4
        /*0018*/ 	.word	0x00000000
	.align		4
        /*001c*/ 	.word	0xfffffffc


//--------------------- .text.triton_poi_fused__adaptive_avg_pool2d_11 --------------------------
	.section	.text.triton_poi_fused__adaptive_avg_pool2d_11,"ax",@progbits
	.sectionflags	@"SHF_BARRIERS=1"
	.align	128
        .global         triton_poi_fused__adaptive_avg_pool2d_11
        .type           triton_poi_fused__adaptive_avg_pool2d_11,@function
        .size           triton_poi_fused__adaptive_avg_pool2d_11,(.L_x_1 - triton_poi_fused__adaptive_avg_pool2d_11)
        .other          triton_poi_fused__adaptive_avg_pool2d_11,@"STO_CUDA_ENTRY STV_DEFAULT"
triton_poi_fused__adaptive_avg_pool2d_11:
.text.triton_poi_fused__adaptive_avg_pool2d_11:
[----:B------:R-:W0:Y:S01]  /*0000*/  LDC R1, c[0x0][0x28] ;  /* 0x00000a00ff017b82 */ /* 0x000e220000000800 */
[----:B------:R-:W1:Y:S07]  /*0010*/  S2R R2, SR_CTAID.X ;  /* 0x0000000000027919 */ /* 0x000e6e0000002500 */
[----:B------:R-:W2:Y:S01]  /*0020*/  LDC.64 R14, c[0x0][0x210] ;  /* 0x00008400ff0e7b82 */ /* 0x000ea20000000a00 */
[----:B------:R-:W-:Y:S01]  /*0030*/  HFMA2.MMA R18, -RZ, RZ, 0, 0 ;  /* 0x00000000ff127435 */ /* 0x000fe200000001ff */
[----:B------:R-:W-:Y:S01]  /*0040*/  IMAD.MOV.U32 R28, RZ, RZ, RZ ;  /* 0x000000ffff1c7224 */ /* 0x000fe200078e00ff */
[----:B------:R-:W3:Y:S01]  /*0050*/  S2R R29, SR_TID.X ;  /* 0x00000000001d7919 */ /* 0x000ee20000002100 */
[----:B------:R-:W-:Y:S01]  /*0060*/  ULDC.64 UR6, c[0x0][0x208] ;  /* 0x0000820000067ab9 */ /* 0x000fe20000000a00 */
[----:B------:R-:W4:Y:S01]  /*0070*/  S2R R4, SR_CTAID.Y ;  /* 0x0000000000047919 */ /* 0x000f220000002600 */
[----:B-1----:R-:W-:Y:S01]  /*0080*/  IMAD.SHL.U32 R2, R2, 0x10, RZ ;  /* 0x0000001002027824 */ /* 0x002fe200078e00ff */
[----:B---3--:R-:W-:-:S04]  /*0090*/  SHF.R.U32.HI R7, RZ, 0x4, R29 ;  /* 0x00000004ff077819 */ /* 0x008fc8000001161d */
[----:B------:R-:W-:-:S04]  /*00a0*/  LOP3.LUT R5, R2, 0xf, R29, 0xf8, !PT ;  /* 0x0000000f02057812 */ /* 0x000fc800078ef81d */
[C---:B------:R-:W-:Y:S01]  /*00b0*/  ISETP.GE.AND P0, PT, R5.reuse, 0x9, PT ;  /* 0x000000090500780c */ /* 0x040fe20003f06270 */
[----:B------:R-:W-:-:S05]  /*00c0*/  IMAD.HI R0, R5, 0x55555556, RZ ;  /* 0x5555555605007827 */ /* 0x000fca00078e02ff */
[----:B------:R-:W-:-:S05]  /*00d0*/  LEA.HI R0, R0, R0, RZ, 0x1 ;  /* 0x0000000000007211 */ /* 0x000fca00078f08ff */
[C---:B------:R-:W-:Y:S01]  /*00e0*/  IMAD R3, R0.reuse, -0x3, R5 ;  /* 0xfffffffd00037824 */ /* 0x040fe200078e0205 */
[----:B------:R-:W-:-:S03]  /*00f0*/  SHF.L.U32 R0, R0, 0x2, RZ ;  /* 0x0000000200007819 */ /* 0x000fc600000006ff */
[----:B------:R-:W-:-:S05]  /*0100*/  IMAD.SHL.U32 R3, R3, 0x4, RZ ;  /* 0x0000000403037824 */ /* 0x000fca00078e00ff */
[----:B------:R-:W-:-:S05]  /*0110*/  PRMT R3, R3, 0x8880, RZ ;  /* 0x0000888003037816 */ /* 0x000fca00000000ff */
[----:B------:R-:W-:-:S05]  /*0120*/  IMAD R3, R3, 0x56, RZ ;  /* 0x0000005603037824 */ /* 0x000fca00078e02ff */
[----:B------:R-:W-:-:S04]  /*0130*/  LOP3.LUT R6, R3, 0xffff, RZ, 0xc0, !PT ;  /* 0x0000ffff03067812 */ /* 0x000fc800078ec0ff */
[----:B------:R-:W-:-:S04]  /*0140*/  SHF.R.U32.HI R3, RZ, 0xf, R6 ;  /* 0x0000000fff037819 */ /* 0x000fc80000011606 */
[----:B------:R-:W-:Y:S01]  /*0150*/  LEA.HI R3, R6, R3, RZ, 0x18 ;  /* 0x0000000306037211 */ /* 0x000fe200078fc0ff */
[----:B------:R-:W-:-:S03]  /*0160*/  IMAD.HI R6, R0, 0x55555556, RZ ;  /* 0x5555555600067827 */ /* 0x000fc600078e02ff */
[----:B------:R-:W-:Y:S01]  /*0170*/  LOP3.LUT R3, R3, 0xffff, RZ, 0xc0, !PT ;  /* 0x0000ffff03037812 */ /* 0x000fe200078ec0ff */
[----:B----4-:R-:W-:Y:S01]  /*0180*/  IMAD.SHL.U32 R0, R4, 0x40, RZ ;  /* 0x0000004004007824 */ /* 0x010fe200078e00ff */
[----:B------:R-:W-:Y:S02]  /*0190*/  LEA.HI R25, R6, R6, RZ, 0x1 ;  /* 0x0000000606197211 */ /* 0x000fe400078f08ff */
[----:B------:R-:W-:Y:S02]  /*01a0*/  PRMT R8, R3, 0x8880, RZ ;  /* 0x0000888003087816 */ /* 0x000fe400000000ff */
[----:B------:R-:W-:Y:S02]  /*01b0*/  SGXT.U32 R3, R7, 0x3 ;  /* 0x000000030703781a */ /* 0x000fe40000000000 */
[----:B------:R-:W-:Y:S02]  /*01c0*/  MOV R6, R8 ;  /* 0x0000000800067202 */ /* 0x000fe40000000f00 */
[----:B------:R-:W-:-:S03]  /*01d0*/  LOP3.LUT R13, R0, R3, RZ, 0xfc, !PT ;  /* 0x00000003000d7212 */ /* 0x000fc600078efcff */
[----:B------:R-:W-:Y:S01]  /*01e0*/  IMAD R25, R25, 0x4, R6 ;  /* 0x0000000419197824 */ /* 0x000fe200078e0206 */
[----:B------:R-:W-:-:S03]  /*01f0*/  SHF.L.U32 R13, R13, 0x4, RZ ;  /* 0x000000040d0d7819 */ /* 0x000fc600000006ff */
[----:B------:R-:W-:Y:S01]  /*0200*/  VIADD R11, R25, 0x1 ;  /* 0x00000001190b7836 */ /* 0x000fe20000000000 */
[----:B------:R-:W-:-:S03]  /*0210*/  IADD3 R17, R13, R25, RZ ;  /* 0x000000190d117210 */ /* 0x000fc60007ffe0ff */
[----:B------:R-:W-:Y:S02]  /*0220*/  IMAD.IADD R23, R13, 0x1, R11 ;  /* 0x000000010d177824 */ /* 0x000fe400078e020b */
[----:B--2---:R-:W-:-:S04]  /*0230*/  IMAD.WIDE R16, R17, 0x4, R14 ;  /* 0x0000000411107825 */ /* 0x004fc800078e020e */
[----:B------:R-:W-:Y:S01]  /*0240*/  IMAD.WIDE R22, R23, 0x4, R14 ;  /* 0x0000000417167825 */ /* 0x000fe200078e020e */
[----:B------:R1:W2:Y:S04]  /*0250*/  @!P0 LDG.E.EL R18, desc[UR6][R16.64] ;  /* 0x0000000610128981 */ /* 0x0002a8000c2e1900 */
[----:B------:R3:W4:Y:S01]  /*0260*/  @!P0 LDG.E.EL R28, desc[UR6][R22.64] ;  /* 0x00000006161c8981 */ /* 0x000722000c2e1900 */
[----:B------:R-:W-:Y:S01]  /*0270*/  LOP3.LUT R8, R0, 0x8, R3, 0xfe, !PT ;  /* 0x0000000800087812 */ /* 0x000fe200078efe03 */
[----:B------:R-:W-:Y:S01]  /*0280*/  IMAD.MOV.U32 R10, RZ, RZ, RZ ;  /* 0x000000ffff0a7224 */ /* 0x000fe200078e00ff */
[----:B------:R-:W-:Y:S02]  /*0290*/  IADD3 R19, R25, 0x4, RZ ;  /* 0x0000000419137810 */ /* 0x000fe40007ffe0ff */
[----:B------:R-:W-:Y:S01]  /*02a0*/  LEA R7, R8, R25, 0x4 ;  /* 0x0000001908077211 */ /* 0x000fe200078e20ff */
[----:B------:R-:W-:-:S02]  /*02b0*/  IMAD.MOV.U32 R5, RZ, RZ, RZ ;  /* 0x000000ffff057224 */ /* 0x000fc400078e00ff */
[----:B------:R-:W-:Y:S02]  /*02c0*/  IMAD R21, R8, 0x10, R11 ;  /* 0x0000001008157824 */ /* 0x000fe400078e020b */
[----:B------:R-:W-:Y:S01]  /*02d0*/  IMAD.WIDE R6, R7, 0x4, R14 ;  /* 0x0000000407067825 */ /* 0x000fe200078e020e */
[----:B------:R-:W-:-:S04]  /*02e0*/  IADD3 R9, R13, R19, RZ ;  /* 0x000000130d097210 */ /* 0x000fc80007ffe0ff */
[----:B------:R5:W4:Y:S01]  /*02f0*/  @!P0 LDG.E.EL R10, desc[UR6][R6.64] ;  /* 0x00000006060a8981 */ /* 0x000b22000c2e1900 */
[--C-:B-1----:R-:W-:Y:S01]  /*0300*/  IMAD.WIDE R16, R9, 0x4, R14.reuse ;  /* 0x0000000409107825 */ /* 0x102fe200078e020e */
[----:B---3--:R-:W-:Y:S02]  /*0310*/  CS2R R22, SRZ ;  /* 0x0000000000167805 */ /* 0x008fe4000001ff00 */
[----:B------:R-:W-:Y:S02]  /*0320*/  CS2R R26, SRZ ;  /* 0x00000000001a7805 */ /* 0x000fe4000001ff00 */
[----:B------:R-:W-:Y:S01]  /*0330*/  LEA R12, R8, R19, 0x4 ;  /* 0x00000013080c7211 */ /* 0x000fe200078e20ff */
[----:B------:R-:W-:Y:S01]  /*0340*/  IMAD.WIDE R20, R21, 0x4, R14 ;  /* 0x0000000415147825 */ /* 0x000fe200078e020e */
[----:B------:R1:W3:Y:S01]  /*0350*/  @!P0 LDG.E.EL R5, desc[UR6][R16.64] ;  /* 0x0000000610058981 */ /* 0x0002e2000c2e1900 */
[----:B-----5:R-:W-:-:S03]  /*0360*/  LOP3.LUT R6, R13, 0x100, RZ, 0xfc, !PT ;  /* 0x000001000d067812 */ /* 0x020fc600078efcff */
[----:B------:R5:W3:Y:S02]  /*0370*/  @!P0 LDG.E.EL R27, desc[UR6][R20.64] ;  /* 0x00000006141b8981 */ /* 0x000ae4000c2e1900 */
[----:B------:R-:W-:Y:S01]  /*0380*/  IMAD.IADD R9, R6, 0x1, R25 ;  /* 0x0000000106097824 */ /* 0x000fe200078e0219 */
[----:B------:R-:W-:-:S03]  /*0390*/  IADD3 R7, R6, R11, RZ ;  /* 0x0000000b06077210 */ /* 0x000fc60007ffe0ff */
[----:B-1----:R-:W-:-:S04]  /*03a0*/  IMAD.WIDE R16, R9, 0x4, R14 ;  /* 0x0000000409107825 */ /* 0x002fc800078e020e */
[----:B------:R-:W-:Y:S01]  /*03b0*/  IMAD.MOV.U32 R9, RZ, RZ, RZ ;  /* 0x000000ffff097224 */ /* 0x000fe200078e00ff */
[----:B------:R1:W3:Y:S01]  /*03c0*/  @!P0 LDG.E.EL R22, desc[UR6][R16.64] ;  /* 0x0000000610168981 */ /* 0x0002e2000c2e1900 */
[----:B-----5:R-:W-:-:S04]  /*03d0*/  IMAD.WIDE R20, R12, 0x4, R14 ;  /* 0x000000040c147825 */ /* 0x020fc800078e020e */
[--C-:B-1----:R-:W-:Y:S01]  /*03e0*/  IMAD.WIDE R16, R7, 0x4, R14.reuse ;  /* 0x0000000407107825 */ /* 0x102fe200078e020e */
[----:B------:R-:W-:Y:S01]  /*03f0*/  IADD3 R7, R6, R19, RZ ;  /* 0x0000001306077210 */ /* 0x000fe20007ffe0ff */
[----:B------:R-:W5:Y:S04]  /*0400*/  @!P0 LDG.E.EL R23, desc[UR6][R20.64] ;  /* 0x0000000614178981 */ /* 0x000f68000c2e1900 */
[----:B------:R1:W5:Y:S01]  /*0410*/  @!P0 LDG.E.EL R9, desc[UR6][R16.64] ;  /* 0x0000000610098981 */ /* 0x000362000c2e1900 */
[----:B------:R-:W-:Y:S01]  /*0420*/  MOV R12, RZ ;  /* 0x000000ff000c7202 */ /* 0x000fe20000000f00 */
[----:B01----:R-:W-:Y:S01]  /*0430*/  IMAD.WIDE R16, R7, 0x4, R14 ;  /* 0x0000000407107825 */ /* 0x003fe200078e020e */
[----:B------:R-:W-:-:S03]  /*0440*/  LOP3.LUT R7, R13, 0x180, RZ, 0xfc, !PT ;  /* 0x000001800d077812 */ /* 0x000fc600078efcff */
[----:B------:R-:W-:Y:S01]  /*0450*/  IMAD.SHL.U32 R29, R29, 0x4, RZ ;  /* 0x000000041d1d7824 */ /* 0x000fe200078e00ff */
[----:B------:R-:W5:Y:S01]  /*0460*/  @!P0 LDG.E.EL R26, desc[UR6][R16.64] ;  /* 0x00000006101a8981 */ /* 0x000f62000c2e1900 */
[----:B------:R-:W-:-:S04]  /*0470*/  IMAD.IADD R21, R7, 0x1, R11 ;  /* 0x0000000107157824 */ /* 0x000fc800078e020b */
[----:B------:R-:W-:-:S05]  /*0480*/  IMAD.WIDE R20, R21, 0x4, R14 ;  /* 0x0000000415147825 */ /* 0x000fca00078e020e */
[----:B------:R0:W5:Y:S01]  /*0490*/  @!P0 LDG.E.EL R12, desc[UR6][R20.64] ;  /* 0x00000006140c8981 */ /* 0x000162000c2e1900 */
[----:B------:R-:W-:Y:S01]  /*04a0*/  IMAD.MOV.U32 R24, RZ, RZ, RZ ;  /* 0x000000ffff187224 */ /* 0x000fe200078e00ff */
[----:B------:R-:W-:Y:S02]  /*04b0*/  LOP3.LUT R0, R0, 0x3c, R29, 0xf8, !PT ;  /* 0x0000003c00007812 */ /* 0x000fe400078ef81d */
[----:B0-----:R-:W-:Y:S02]  /*04c0*/  IADD3 R21, R7, R25, RZ ;  /* 0x0000001907157210 */ /* 0x001fe40007ffe0ff */
[----:B------:R-:W-:-:S03]  /*04d0*/  IADD3 R29, R7, R19, RZ ;  /* 0x00000013071d7210 */ /* 0x000fc60007ffe0ff */
[----:B------:R-:W-:-:S05]  /*04e0*/  IMAD.WIDE R16, R21, 0x4, R14 ;  /* 0x0000000415107825 */ /* 0x000fca00078e020e */
[----:B------:R0:W5:Y:S01]  /*04f0*/  @!P0 LDG.E.EL R24, desc[UR6][R16.64] ;  /* 0x0000000610188981 */ /* 0x000162000c2e1900 */
[----:B------:R-:W-:Y:S01]  /*0500*/  IMAD.WIDE R20, R29, 0x4, R14 ;  /* 0x000000041d147825 */ /* 0x000fe200078e020e */
[----:B--2---:R-:W-:Y:S02]  /*0510*/  SEL R18, R18, RZ, !P0 ;  /* 0x000000ff12127207 */ /* 0x004fe40004000000 */
[----:B----4-:R-:W-:-:S05]  /*0520*/  SEL R28, R28, RZ, !P0 ;  /* 0x000000ff1c1c7207 */ /* 0x010fca0004000000 */
[----:B------:R-:W-:Y:S01]  /*0530*/  FADD R28, R18, R28 ;  /* 0x0000001c121c7221 */ /* 0x000fe20000000000 */
[----:B------:R-:W-:-:S06]  /*0540*/  IMAD.MOV.U32 R18, RZ, RZ, RZ ;  /* 0x000000ffff127224 */ /* 0x000fcc00078e00ff */
[----:B------:R1:W2:Y:S01]  /*0550*/  @!P0 LDG.E.EL R18, desc[UR6][R20.64] ;  /* 0x0000000614128981 */ /* 0x0002a2000c2e1900 */
[----:B------:R-:W-:Y:S02]  /*0560*/  SEL R29, R10, RZ, !P0 ;  /* 0x000000ff0a1d7207 */ /* 0x000fe40004000000 */
[----:B---3--:R-:W-:Y:S02]  /*0570*/  SEL R5, R5, RZ, !P0 ;  /* 0x000000ff05057207 */ /* 0x008fe40004000000 */
[----:B------:R-:W-:Y:S02]  /*0580*/  LOP3.LUT R10, R13, 0x200, RZ, 0xfc, !PT ;  /* 0x000002000d0a7812 */ /* 0x000fe400078efcff */
[----:B------:R-:W-:Y:S01]  /*0590*/  SEL R27, R27, RZ, !P0 ;  /* 0x000000ff1b1b7207 */ /* 0x000fe20004000000 */
[----:B------:R-:W-:Y:S01]  /*05a0*/  FADD R5, R28, R5 ;  /* 0x000000051c057221 */ /* 0x000fe20000000000 */
[----:B0-----:R-:W-:-:S03]  /*05b0*/  IADD3 R17, R10, R11, RZ ;  /* 0x0000000b0a117210 */ /* 0x001fc60007ffe0ff */
[----:B------:R-:W-:Y:S01]  /*05c0*/  FADD R27, R29, R27 ;  /* 0x0000001b1d1b7221 */ /* 0x000fe20000000000 */
[----:B------:R-:W-:Y:S01]  /*05d0*/  IMAD.MOV.U32 R29, RZ, RZ, RZ ;  /* 0x000000ffff1d7224 */ /* 0x000fe200078e00ff */
[----:B------:R-:W-:Y:S01]  /*05e0*/  SEL R22, R22, RZ, !P0 ;  /* 0x000000ff16167207 */ /* 0x000fe20004000000 */
[----:B------:R-:W-:-:S05]  /*05f0*/  IMAD.WIDE R16, R17, 0x4, R14 ;  /* 0x0000000411107825 */ /* 0x000fca00078e020e */
[----:B------:R0:W3:Y:S01]  /*0600*/  @!P0 LDG.E.EL R29, desc[UR6][R16.64] ;  /* 0x00000006101d8981 */ /* 0x0000e2000c2e1900 */
[----:B-----5:R-:W-:Y:S02]  /*0610*/  SEL R28, R23, RZ, !P0 ;  /* 0x000000ff171c7207 */ /* 0x020fe40004000000 */
[----:B------:R-:W-:Y:S02]  /*0620*/  LOP3.LUT R23, R13, 0x280, RZ, 0xfc, !PT ;  /* 0x000002800d177812 */ /* 0x000fe400078efcff */
[----:B------:R-:W-:Y:S01]  /*0630*/  SEL R9, R9, RZ, !P0 ;  /* 0x000000ff09097207 */ /* 0x000fe20004000000 */
[----:B------:R-:W-:Y:S01]  /*0640*/  FADD R27, R27, R28 ;  /* 0x0000001c1b1b7221 */ /* 0x000fe20000000000 */
[----:B-1----:R-:W-:-:S03]  /*0650*/  IADD3 R21, R23, R11, RZ ;  /* 0x0000000b17157210 */ /* 0x002fc60007ffe0ff */
[----:B------:R-:W-:Y:S01]  /*0660*/  FADD R28, R22, R9 ;  /* 0x00000009161c7221 */ /* 0x000fe20000000000 */
[----:B------:R-:W-:Y:S01]  /*0670*/  IMAD.MOV.U32 R9, RZ, RZ, RZ ;  /* 0x000000ffff097224 */ /* 0x000fe200078e00ff */
[----:B------:R-:W-:Y:S01]  /*0680*/  LOP3.LUT R22, R13, 0x300, RZ, 0xfc, !PT ;  /* 0x000003000d167812 */ /* 0x000fe200078efcff */
[----:B------:R-:W-:Y:S01]  /*0690*/  IMAD.WIDE R20, R21, 0x4, R14 ;  /* 0x0000000415147825 */ /* 0x000fe200078e020e */
[----:B------:R-:W-:-:S04]  /*06a0*/  SEL R26, R26, RZ, !P0 ;  /* 0x000000ff1a1a7207 */ /* 0x000fc80004000000 */
[----:B------:R1:W4:Y:S01]  /*06b0*/  @!P0 LDG.E.EL R9, desc[UR6][R20.64] ;  /* 0x0000000614098981 */ /* 0x000322000c2e1900 */
[----:B------:R-:W-:Y:S01]  /*06c0*/  FADD R26, R28, R26 ;  /* 0x0000001a1c1a7221 */ /* 0x000fe20000000000 */
[----:B0-----:R-:W-:Y:S02]  /*06d0*/  IADD3 R17, R22, R11, RZ ;  /* 0x0000000b16117210 */ /* 0x001fe40007ffe0ff */
[----:B------:R-:W-:Y:S01]  /*06e0*/  SEL R12, R12, RZ, !P0 ;  /* 0x000000ff0c0c7207 */ /* 0x000fe20004000000 */
[----:B------:R-:W-:Y:S02]  /*06f0*/  IMAD.MOV.U32 R11, RZ, RZ, RZ ;  /* 0x000000ffff0b7224 */ /* 0x000fe400078e00ff */
[----:B------:R-:W-:-:S05]  /*0700*/  IMAD.WIDE R16, R17, 0x4, R14 ;  /* 0x0000000411107825 */ /* 0x000fca00078e020e */
[----:B------:R-:W5:Y:S01]  /*0710*/  @!P0 LDG.E.EL R11, desc[UR6][R16.64] ;  /* 0x00000006100b8981 */ /* 0x000f62000c2e1900 */
[----:B------:R-:W-:Y:S02]  /*0720*/  SEL R28, R24, RZ, !P0 ;  /* 0x000000ff181c7207 */ /* 0x000fe40004000000 */
[----:B------:R-:W-:-:S03]  /*0730*/  IADD3 R24, R10, R19, RZ ;  /* 0x000000130a187210 */ /* 0x000fc60007ffe0ff */
[----:B------:R-:W-:Y:S02]  /*0740*/  FADD R28, R28, R12 ;  /* 0x0000000c1c1c7221 */ /* 0x000fe40000000000 */
[----:B-1----:R-:W-:-:S04]  /*0750*/  IMAD.WIDE R20, R24, 0x4, R14 ;  /* 0x0000000418147825 */ /* 0x002fc800078e020e */
[----:B------:R-:W-:-:S06]  /*0760*/  IMAD.MOV.U32 R12, RZ, RZ, RZ ;  /* 0x000000ffff0c7224 */ /* 0x000fcc00078e00ff */
[----:B------:R0:W4:Y:S02]  /*0770*/  @!P0 LDG.E.EL R12, desc[UR6][R20.64] ;  /* 0x00000006140c8981 */ /* 0x000124000c2e1900 */
[----:B0-----:R-:W-:-:S04]  /*0780*/  IMAD.IADD R21, R10, 0x1, R25 ;  /* 0x000000010a157824 */ /* 0x001fc800078e0219 */
[----:B------:R-:W-:Y:S01]  /*0790*/  IMAD.WIDE R20, R21, 0x4, R14 ;  /* 0x0000000415147825 */ /* 0x000fe200078e020e */
[----:B--2---:R-:W-:Y:S02]  /*07a0*/  SEL R24, R18, RZ, !P0 ;  /* 0x000000ff12187207 */ /* 0x004fe40004000000 */
[----:B------:R-:W-:-:S03]  /*07b0*/  IADD3 R18, R23, R19, RZ ;  /* 0x0000001317127210 */ /* 0x000fc60007ffe0ff */
[----:B------:R-:W-:Y:S01]  /*07c0*/  FADD R24, R28, R24 ;  /* 0x000000181c187221 */ /* 0x000fe20000000000 */
[----:B------:R-:W-:Y:S02]  /*07d0*/  IMAD.MOV.U32 R28, RZ, RZ, RZ ;  /* 0x000000ffff1c7224 */ /* 0x000fe400078e00ff */
[----:B------:R-:W-:-:S05]  /*07e0*/  IMAD.WIDE R16, R18, 0x4, R14 ;  /* 0x0000000412107825 */ /* 0x000fca00078e020e */
[----:B------:R0:W2:Y:S02]  /*07f0*/  @!P0 LDG.E.EL R28, desc[UR6][R16.64] ;  /* 0x00000006101c8981 */ /* 0x0000a4000c2e1900 */
[----:B0-----:R-:W-:-:S06]  /*0800*/  CS2R R16, SRZ ;  /* 0x0000000000107805 */ /* 0x001fcc000001ff00 */
[----:B------:R-:W2:Y:S01]  /*0810*/  @!P0 LDG.E.EL R17, desc[UR6][R20.64] ;  /* 0x0000000614118981 */ /* 0x000ea2000c2e1900 */
[----:B------:R-:W-:Y:S02]  /*0820*/  IADD3 R19, R22, R19, RZ ;  /* 0x0000001316137210 */ /* 0x000fe40007ffe0ff */
[----:B---3--:R-:W-:-:S03]  /*0830*/  SEL R29, R29, RZ, !P0 ;  /* 0x000000ff1d1d7207 */ /* 0x008fc60004000000 */
[----:B------:R-:W-:-:S05]  /*0840*/  IMAD.WIDE R18, R19, 0x4, R14 ;  /* 0x0000000413127825 */ /* 0x000fca00078e020e */
[----:B------:R0:W3:Y:S01]  /*0850*/  @!P0 LDG.E.EL R16, desc[UR6][R18.64] ;  /* 0x0000000612108981 */ /* 0x0000e2000c2e1900 */
[----:B----4-:R-:W-:Y:S02]  /*0860*/  SEL R12, R12, RZ, !P0 ;  /* 0x000000ff0c0c7207 */ /* 0x010fe40004000000 */
[----:B--2---:R-:W-:-:S05]  /*0870*/  SEL R17, R17, RZ, !P0 ;  /* 0x000000ff11117207 */ /* 0x004fca0004000000 */
[----:B------:R-:W-:Y:S01]  /*0880*/  FADD R29, R17, R29 ;  /* 0x0000001d111d7221 */ /* 0x000fe20000000000 */
[----:B------:R-:W-:-:S03]  /*0890*/  IADD3 R17, R23, R25, RZ ;  /* 0x0000001917117210 */ /* 0x000fc60007ffe0ff */
[----:B------:R-:W-:Y:S01]  /*08a0*/  FADD R12, R29, R12 ;  /* 0x0000000c1d0c7221 */ /* 0x000fe20000000000 */
[----:B------:R-:W-:Y:S02]  /*08b0*/  IMAD.MOV.U32 R29, RZ, RZ, RZ ;  /* 0x000000ffff1d7224 */ /* 0x000fe400078e00ff */
[----:B0-----:R-:W-:-:S05]  /*08c0*/  IMAD.WIDE R18, R17, 0x4, R14 ;  /* 0x0000000411127825 */ /* 0x001fca00078e020e */
[----:B------:R-:W2:Y:S01]  /*08d0*/  @!P0 LDG.E.EL R29, desc[UR6][R18.64] ;  /* 0x00000006121d8981 */ /* 0x000ea2000c2e1900 */
[----:B------:R-:W-:Y:S02]  /*08e0*/  SEL R20, R9, RZ, !P0 ;  /* 0x000000ff09147207 */ /* 0x000fe40004000000 */
[----:B------:R-:W-:Y:S01]  /*08f0*/  IADD3 R21, R22, R25, RZ ;  /* 0x0000001916157210 */ /* 0x000fe20007ffe0ff */
[----:B------:R-:W-:Y:S01]  /*0900*/  IMAD.MOV.U32 R17, RZ, RZ, RZ ;  /* 0x000000ffff117224 */ /* 0x000fe200078e00ff */
[----:B--2---:R-:W-:-:S05]  /*0910*/  SEL R29, R29, RZ, !P0 ;  /* 0x000000ff1d1d7207 */ /* 0x004fca0004000000 */
[----:B------:R-:W-:Y:S01]  /*0920*/  FADD R9, R29, R20 ;  /* 0x000000141d097221 */ /* 0x000fe20000000000 */
[----:B------:R-:W-:-:S05]  /*0930*/  IMAD.WIDE R20, R21, 0x4, R14 ;  /* 0x0000000415147825 */ /* 0x000fca00078e020e */
[----:B------:R0:W2:Y:S01]  /*0940*/  @!P0 LDG.E.EL R17, desc[UR6][R20.64] ;  /* 0x0000000614118981 */ /* 0x0000a2000c2e1900 */
[----:B------:R-:W-:Y:S02]  /*0950*/  SEL R28, R28, RZ, !P0 ;  /* 0x000000ff1c1c7207 */ /* 0x000fe40004000000 */
[----:B-----5:R-:W-:Y:S02]  /*0960*/  SEL R18, R11, RZ, !P0 ;  /* 0x000000ff0b127207 */ /* 0x020fe40004000000 */
[----:B------:R-:W-:Y:S01]  /*0970*/  IADD3 R19, R25, 0x1, RZ ;  /* 0x0000000119137810 */ /* 0x000fe20007ffe0ff */
[----:B------:R-:W-:Y:S01]  /*0980*/  FADD R9, R9, R28 ;  /* 0x0000001c09097221 */ /* 0x000fe20000000000 */
[----:B---3--:R-:W-:Y:S02]  /*0990*/  SEL R16, R16, RZ, !P0 ;  /* 0x000000ff10107207 */ /* 0x008fe40004000000 */
[----:B0-----:R-:W-:Y:S01]  /*09a0*/  LOP3.LUT R20, R13, 0x380, RZ, 0xfc, !PT ;  /* 0x000003800d147812 */ /* 0x001fe200078efcff */
[----:B------:R-:W-:Y:S01]  /*09b0*/  HFMA2.MMA R28, -RZ, RZ, 0, 0 ;  /* 0x00000000ff1c7435 */ /* 0x000fe200000001ff */
[----:B------:R-:W-:-:S03]  /*09c0*/  MOV R21, RZ ;  /* 0x000000ff00157202 */ /* 0x000fc60000000f00 */
[----:B------:R-:W-:Y:S01]  /*09d0*/  IMAD.IADD R19, R20, 0x1, R19 ;  /* 0x0000000114137824 */ /* 0x000fe200078e0213 */
[----:B--2---:R-:W-:-:S05]  /*09e0*/  SEL R17, R17, RZ, !P0 ;  /* 0x000000ff11117207 */ /* 0x004fca0004000000 */
[----:B------:R-:W-:Y:S01]  /*09f0*/  FADD R11, R17, R18 ;  /* 0x00000012110b7221 */ /* 0x000fe20000000000 */
[----:B------:R-:W-:Y:S02]  /*0a00*/  IMAD.IADD R17, R20, 0x1, R25 ;  /* 0x0000000114117824 */ /* 0x000fe400078e0219 */
[----:B------:R-:W-:-:S04]  /*0a10*/  IMAD.WIDE R18, R19, 0x4, R14 ;  /* 0x0000000413127825 */ /* 0x000fc800078e020e */
[----:B------:R-:W-:Y:S01]  /*0a20*/  FADD R11, R11, R16 ;  /* 0x000000100b0b7221 */ /* 0x000fe20000000000 */
[----:B------:R-:W-:Y:S01]  /*0a30*/  IMAD.WIDE R16, R17, 0x4, R14 ;  /* 0x0000000411107825 */ /* 0x000fe200078e020e */
[----:B------:R-:W2:Y:S04]  /*0a40*/  @!P0 LDG.E.EL R28, desc[UR6][R18.64] ;  /* 0x00000006121c8981 */ /* 0x000ea8000c2e1900 */
[----:B------:R0:W3:Y:S01]  /*0a50*/  @!P0 LDG.E.EL R21, desc[UR6][R16.64] ;  /* 0x0000000610158981 */ /* 0x0000e2000c2e1900 */
[----:B------:R-:W-:Y:S01]  /*0a60*/  VIADD R29, R25, 0x4 ;  /* 0x00000004191d7836 */ /* 0x000fe20000000000 */
[----:B------:R-:W-:-:S04]  /*0a70*/  IADD3 R25, R25, 0x5, RZ ;  /* 0x0000000519197810 */ /* 0x000fc80007ffe0ff */
[----:B------:R-:W-:-:S05]  /*0a80*/  IADD3 R29, R20, R29, RZ ;  /* 0x0000001d141d7210 */ /* 0x000fca0007ffe0ff */
[----:B0-----:R-:W-:-:S04]  /*0a90*/  IMAD.WIDE R16, R29, 0x4, R14 ;  /* 0x000000041d107825 */ /* 0x001fc800078e020e */
[--C-:B------:R-:W-:Y:S01]  /*0aa0*/  IMAD R29, R8, 0x10, R25.reuse ;  /* 0x00000010081d7824 */ /* 0x100fe200078e0219 */
[----:B------:R-:W-:Y:S01]  /*0ab0*/  MOV R8, RZ ;  /* 0x000000ff00087202 */ /* 0x000fe20000000f00 */
[--C-:B------:R-:W-:Y:S02]  /*0ac0*/  IMAD.IADD R6, R6, 0x1, R25.reuse ;  /* 0x0000000106067824 */ /* 0x100fe400078e0219 */
[--C-:B------:R-:W-:Y:S01]  /*0ad0*/  IMAD.IADD R19, R13, 0x1, R25.reuse ;  /* 0x000000010d137824 */ /* 0x100fe200078e0219 */
[----:B------:R-:W-:Y:S01]  /*0ae0*/  HFMA2.MMA R13, -RZ, RZ, 0, 0 ;  /* 0x00000000ff0d7435 */ /* 0x000fe200000001ff */
[----:B------:R-:W-:Y:S02]  /*0af0*/  IMAD.IADD R7, R7, 0x1, R25 ;  /* 0x0000000107077824 */ /* 0x000fe400078e0219 */
[----:B------:R-:W-:-:S04]  /*0b00*/  IMAD.WIDE R18, R19, 0x4, R14 ;  /* 0x0000000413127825 */ /* 0x000fc800078e020e */
[----:B------:R-:W-:-:S03]  /*0b10*/  IMAD.IADD R23, R23, 0x1, R25 ;  /* 0x0000000117177824 */ /* 0x000fc600078e0219 */
[----:B------:R0:W4:Y:S02]  /*0b20*/  @!P0 LDG.E.EL R13, desc[UR6][R18.64] ;  /* 0x00000006120d8981 */ /* 0x000124000c2e1900 */
[----:B0-----:R-:W-:Y:S01]  /*0b30*/  IMAD.IADD R19, R10, 0x1, R25 ;  /* 0x000000010a137824 */ /* 0x001fe200078e0219 */
[----:B------:R-:W-:-:S03]  /*0b40*/  HFMA2.MMA R10, -RZ, RZ, 0, 0 ;  /* 0x00000000ff0a7435 */ /* 0x000fc600000001ff */
[----:B------:R-:W-:-:S07]  /*0b50*/  IMAD.WIDE R18, R19, 0x4, R14 ;  /* 0x0000000413127825 */ /* 0x000fce00078e020e */
[----:B------:R-:W5:Y:S01]  /*0b60*/  @!P0 LDG.E.EL R10, desc[UR6][R18.64] ;  /* 0x00000006120a8981 */ /* 0x000f62000c2e1900 */
[----:B--2---:R-:W-:Y:S02]  /*0b70*/  SEL R28, R28, RZ, !P0 ;  /* 0x000000ff1c1c7207 */ /* 0x004fe40004000000 */
[----:B---3--:R-:W-:-:S05]  /*0b80*/  SEL R21, R21, RZ, !P0 ;  /* 0x000000ff15157207 */ /* 0x008fca0004000000 */
[----:B------:R-:W-:Y:S01]  /*0b90*/  FADD R28, R21, R28 ;  /* 0x0000001c151c7221 */ /* 0x000fe20000000000 */
[----:B------:R-:W-:-:S06]  /*0ba0*/  IMAD.MOV.U32 R21, RZ, RZ, RZ ;  /* 0x000000ffff157224 */ /* 0x000fcc00078e00ff */
[----:B------:R0:W2:Y:S02]  /*0bb0*/  @!P0 LDG.E.EL R21, desc[UR6][R16.64] ;  /* 0x0000000610158981 */ /* 0x0000a4000c2e1900 */
[----:B0-----:R-:W-:Y:S01]  /*0bc0*/  IMAD.WIDE R16, R29, 0x4, R14 ;  /* 0x000000041d107825 */ /* 0x001fe200078e020e */
[----:B------:R-:W-:-:S04]  /*0bd0*/  HFMA2.MMA R29, -RZ, RZ, 0, 0 ;  /* 0x00000000ff1d7435 */ /* 0x000fc800000001ff */
[----:B------:R0:W3:Y:S02]  /*0be0*/  @!P0 LDG.E.EL R8, desc[UR6][R16.64] ;  /* 0x0000000610088981 */ /* 0x0000e4000c2e1900 */
[----:B0-----:R-:W-:-:S05]  /*0bf0*/  IMAD.WIDE R16, R6, 0x4, R14 ;  /* 0x0000000406107825 */ /* 0x001fca00078e020e */
[----:B------:R0:W3:Y:S01]  /*0c00*/  @!P0 LDG.E.EL R29, desc[UR6][R16.64] ;  /* 0x00000006101d8981 */ /* 0x0000e2000c2e1900 */
[----:B------:R-:W-:Y:S01]  /*0c10*/  IMAD.WIDE R6, R7, 0x4, R14 ;  /* 0x0000000407067825 */ /* 0x000fe200078e020e */
[----:B0-----:R-:W-:-:S06]  /*0c20*/  MOV R16, RZ ;  /* 0x000000ff00107202 */ /* 0x001fcc0000000f00 */
[----:B------:R0:W3:Y:S02]  /*0c30*/  @!P0 LDG.E.EL R16, desc[UR6][R6.64] ;  /* 0x0000000606108981 */ /* 0x0000e4000c2e1900 */
[----:B0-----:R-:W-:Y:S01]  /*0c40*/  IADD3 R7, R22, R25, RZ ;  /* 0x0000001916077210 */ /* 0x001fe20007ffe0ff */
[----:B------:R-:W-:Y:S02]  /*0c50*/  IMAD.IADD R25, R20, 0x1, R25 ;  /* 0x0000000114197824 */ /* 0x000fe400078e0219 */
[----:B------:R-:W-:-:S04]  /*0c60*/  IMAD.WIDE R22, R23, 0x4, R14 ;  /* 0x0000000417167825 */ /* 0x000fc800078e020e */
[----:B------:R-:W-:-:S04]  /*0c70*/  IMAD.WIDE R6, R7, 0x4, R14 ;  /* 0x0000000407067825 */ /* 0x000fc800078e020e */
[----:B------:R-:W-:Y:S01]  /*0c80*/  IMAD.WIDE R14, R25, 0x4, R14 ;  /* 0x00000004190e7825 */ /* 0x000fe200078e020e */
[----:B------:R-:W-:Y:S01]  /*0c90*/  HFMA2.MMA R25, -RZ, RZ, 0, 0 ;  /* 0x00000000ff197435 */ /* 0x000fe200000001ff */
[----:B------:R-:W-:Y:S02]  /*0ca0*/  MOV R17, RZ ;  /* 0x000000ff00117202 */ /* 0x000fe40000000f00 */
[----:B------:R-:W-:-:S04]  /*0cb0*/  IMAD.MOV.U32 R20, RZ, RZ, RZ ;  /* 0x000000ffff147224 */ /* 0x000fc800078e00ff */
[----:B------:R-:W3:Y:S04]  /*0cc0*/  @!P0 LDG.E.EL R17, desc[UR6][R22.64] ;  /* 0x0000000616118981 */ /* 0x000ee8000c2e1900 */
[----:B------:R-:W3:Y:S04]  /*0cd0*/  @!P0 LDG.E.EL R20, desc[UR6][R6.64] ;  /* 0x0000000606148981 */ /* 0x000ee8000c2e1900 */
[----:B------:R4:W3:Y:S01]  /*0ce0*/  @!P0 LDG.E.EL R25, desc[UR6][R14.64] ;  /* 0x000000060e198981 */ /* 0x0008e2000c2e1900 */
[----:B------:R-:W0:Y:S01]  /*0cf0*/  S2R R18, SR_TID.X ;  /* 0x0000000000127919 */ /* 0x000e220000002100 */
[----:B------:R-:W1:Y:S01]  /*0d00*/  S2UR UR5, SR_CgaCtaId ;  /* 0x00000000000579c3 */ /* 0x000e620000008800 */
[----:B------:R-:W-:Y:S01]  /*0d10*/  UMOV UR4, 0x400 ;  /* 0x0000040000047882 */ /* 0x000fe20000000000 */
[----:B----4-:R-:W-:-:S02]  /*0d20*/  SEL R14, R13, RZ, !P0 ;  /* 0x000000ff0d0e7207 */ /* 0x010fc40004000000 */
[----:B-----5:R-:W-:-:S03]  /*0d30*/  SEL R15, R10, RZ, !P0 ;  /* 0x000000ff0a0f7207 */ /* 0x020fc60004000000 */
[----:B------:R-:W-:Y:S02]  /*0d40*/  FADD R5, R5, R14 ;  /* 0x0000000e05057221 */ /* 0x000fe40000000000 */
[----:B------:R-:W-:Y:S01]  /*0d50*/  FADD R12, R12, R15 ;  /* 0x0000000f0c0c7221 */ /* 0x000fe20000000000 */
[----:B-1----:R-:W-:Y:S01]  /*0d60*/  UPRMT UR4, UR5, 0x654, UR4 ;  /* 0x0000065405047896 */ /* 0x002fe20008000004 */
[----:B0-----:R-:W-:Y:S01]  /*0d70*/  IMAD.SHL.U32 R19, R18, 0x40, RZ ;  /* 0x0000004012137824 */ /* 0x001fe200078e00ff */
[----:B------:R-:W-:-:S04]  /*0d80*/  SHF.R.U32.HI R22, RZ, 0x4, R18 ;  /* 0x00000004ff167819 */ /* 0x000fc80000011612 */
[----:B------:R-:W-:Y:S02]  /*0d90*/  SGXT.U32 R22, R22, 0x3 ;  /* 0x000000031616781a */ /* 0x000fe40000000000 */
[----:B------:R-:W-:-:S04]  /*0da0*/  LOP3.LUT R19, R19, 0x3c0, RZ, 0xc0, !PT ;  /* 0x000003c013137812 */ /* 0x000fc800078ec0ff */
[C---:B------:R-:W-:Y:S02]  /*0db0*/  LOP3.LUT R22, R19.reuse, R22, RZ, 0xfc, !PT ;  /* 0x0000001613167212 */ /* 0x040fe400078efcff */
[----:B------:R-:W-:Y:S01]  /*0dc0*/  LEA.HI R19, R19, UR4, RZ, 0x1e ;  /* 0x0000000413137c11 */ /* 0x000fe2000f8ff0ff */
[----:B------:R-:W-:Y:S01]  /*0dd0*/  FMUL R5, R5, 0.25 ;  /* 0x3e80000005057820 */ /* 0x000fe20000400000 */
[----:B------:R-:W-:Y:S02]  /*0de0*/  FMUL R15, R12, 0.25 ;  /* 0x3e8000000c0f7820 */ /* 0x000fe40000400000 */
[----:B------:R-:W-:-:S05]  /*0df0*/  LEA R6, R22, R19, 0x2 ;  /* 0x0000001316067211 */ /* 0x000fca00078e10ff */
[----:B------:R0:W-:Y:S04]  /*0e00*/  STS [R6], R5 ;  /* 0x0000000506007388 */ /* 0x0001e80000000800 */
[----:B------:R-:W-:Y:S01]  /*0e10*/  STS [R6+0x80], R15 ;  /* 0x0000800f06007388 */ /* 0x000fe20000000800 */
[C---:B0-----:R-:W-:Y:S01]  /*0e20*/  IMAD.SHL.U32 R5, R18.reuse, 0x4, RZ ;  /* 0x0000000412057824 */ /* 0x041fe200078e00ff */
[----:B------:R-:W-:-:S04]  /*0e30*/  LOP3.LUT R18, R18, 0x70, RZ, 0xc0, !PT ;  /* 0x0000007012127812 */ /* 0x000fc800078ec0ff */
[----:B------:R-:W-:Y:S02]  /*0e40*/  IADD3 R18, R18, UR4, RZ ;  /* 0x0000000412127c10 */ /* 0x000fe4000fffe0ff */
[----:B--2---:R-:W-:-:S05]  /*0e50*/  SEL R21, R21, RZ, !P0 ;  /* 0x000000ff15157207 */ /* 0x004fca0004000000 */
[----:B------:R-:W-:Y:S01]  /*0e60*/  FADD R28, R28, R21 ;  /* 0x000000151c1c7221 */ /* 0x000fe20000000000 */
[----:B---3--:R-:W-:-:S05]  /*0e70*/  SEL R8, R8, RZ, !P0 ;  /* 0x000000ff08087207 */ /* 0x008fca0004000000 */
[----:B------:R-:W-:Y:S01]  /*0e80*/  FADD R27, R27, R8 ;  /* 0x000000081b1b7221 */ /* 0x000fe20000000000 */
[----:B------:R-:W-:-:S03]  /*0e90*/  SEL R29, R29, RZ, !P0 ;  /* 0x000000ff1d1d7207 */ /* 0x000fc60004000000 */
[----:B------:R-:W-:Y:S02]  /*0ea0*/  FMUL R27, R27, 0.25 ;  /* 0x3e8000001b1b7820 */ /* 0x000fe40000400000 */
[----:B------:R-:W-:Y:S01]  /*0eb0*/  FADD R26, R26, R29 ;  /* 0x0000001d1a1a7221 */ /* 0x000fe20000000000 */
[----:B------:R-:W-:-:S05]  /*0ec0*/  SEL R7, R16, RZ, !P0 ;  /* 0x000000ff10077207 */ /* 0x000fca0004000000 */
[----:B------:R-:W-:Y:S01]  /*0ed0*/  FADD R24, R24, R7 ;  /* 0x0000000718187221 */ /* 0x000fe20000000000 */
[----:B------:R-:W-:-:S03]  /*0ee0*/  FMUL R7, R26, 0.25 ;  /* 0x3e8000001a077820 */ /* 0x000fc60000400000 */
[----:B------:R-:W-:Y:S01]  /*0ef0*/  FMUL R13, R24, 0.25 ;  /* 0x3e800000180d7820 */ /* 0x000fe20000400000 */
[----:B------:R-:W-:Y:S04]  /*0f00*/  STS [R6+0x20], R27 ;  /* 0x0000201b06007388 */ /* 0x000fe80000000800 */
[----:B------:R0:W-:Y:S01]  /*0f10*/  STS [R6+0x40], R7 ;  /* 0x0000400706007388 */ /* 0x0001e20000000800 */
[----:B------:R-:W-:Y:S02]  /*0f20*/  SEL R8, R17, RZ, !P0 ;  /* 0x000000ff11087207 */ /* 0x000fe40004000000 */
[----:B------:R-:W-:Y:S02]  /*0f30*/  SEL R20, R20, RZ, !P0 ;  /* 0x000000ff14147207 */ /* 0x000fe40004000000 */
[----:B------:R-:W-:Y:S01]  /*0f40*/  SEL R25, R25, RZ, !P0 ;  /* 0x000000ff19197207 */ /* 0x000fe20004000000 */
[----:B------:R-:W-:-:S02]  /*0f50*/  FADD R9, R9, R8 ;  /* 0x0000000809097221 */ /* 0x000fc40000000000 */
[----:B------:R-:W-:Y:S02]  /*0f60*/  FADD R11, R11, R20 ;  /* 0x000000140b0b7221 */ /* 0x000fe40000000000 */
[----:B------:R-:W-:Y:S01]  /*0f70*/  FADD R25, R28, R25 ;  /* 0x000000191c197221 */ /* 0x000fe20000000000 */
[----:B------:R-:W-:Y:S01]  /*0f80*/  FMUL R17, R9, 0.25 ;  /* 0x3e80000009117820 */ /* 0x000fe20000400000 */
[----:B------:R-:W-:Y:S02]  /*0f90*/  FMUL R19, R11, 0.25 ;  /* 0x3e8000000b137820 */ /* 0x000fe40000400000 */
[----:B------:R-:W-:Y:S01]  /*0fa0*/  FMUL R25, R25, 0.25 ;  /* 0x3e80000019197820 */ /* 0x000fe20000400000 */
[----:B------:R1:W-:Y:S04]  /*0fb0*/  STS [R6+0x60], R13 ;  /* 0x0000600d06007388 */ /* 0x0003e80000000800 */
[----:B------:R-:W-:Y:S04]  /*0fc0*/  STS [R6+0xa0], R17 ;  /* 0x0000a01106007388 */ /* 0x000fe80000000800 */
[----:B------:R-:W-:Y:S04]  /*0fd0*/  STS [R6+0xc0], R19 ;  /* 0x0000c01306007388 */ /* 0x000fe80000000800 */
[----:B------:R2:W-:Y:S01]  /*0fe0*/  STS [R6+0xe0], R25 ;  /* 0x0000e01906007388 */ /* 0x0005e20000000800 */
[----:B0-----:R-:W-:-:S05]  /*0ff0*/  LOP3.LUT R7, R5, 0x1fc, RZ, 0xc0, !PT ;  /* 0x000001fc05077812 */ /* 0x001fca00078ec0ff */
[----:B------:R-:W-:Y:S01]  /*1000*/  IMAD R8, R7, 0x4, R18 ;  /* 0x0000000407087824 */ /* 0x000fe200078e0212 */
[----:B------:R-:W-:Y:S01]  /*1010*/  BAR.SYNC.DEFER_BLOCKING 0x0 ;  /* 0x0000000000007b1d */ /* 0x000fe20000010000 */
[----:B------:R-:W-:-:S04]  /*1020*/  SHF.R.S32.HI R5, RZ, 0x19, R4 ;  /* 0x00000019ff057819 */ /* 0x000fc80000011404 */
[----:B------:R-:W-:-:S04]  /*1030*/  SGXT R5, R5, 0x1 ;  /* 0x000000010505781a */ /* 0x000fc80000000200 */
[----:B------:R-:W-:Y:S02]  /*1040*/  LEA.HI R12, R5, R0, RZ, 0xb ;  /* 0x00000000050c7211 */ /* 0x000fe400078f58ff */
[----:B------:R-:W0:Y:S01]  /*1050*/  LDC.64 R4, c[0x0][0x218] ;  /* 0x00008600ff047b82 */ /* 0x000e220000000a00 */
[----:B------:R-:W3:Y:S01]  /*1060*/  LDS.128 R8, [R8] ;  /* 0x0000000008087984 */ /* 0x000ee20000000c00 */
[----:B-1----:R-:W-:Y:S02]  /*1070*/  LOP3.LUT R13, R12, 0xfffff800, RZ, 0xc0, !PT ;  /* 0xfffff8000c0d7812 */ /* 0x002fe400078ec0ff */
[----:B------:R-:W-:Y:S02]  /*1080*/  SHF.R.S32.HI R12, RZ, 0xb, R12 ;  /* 0x0000000bff0c7819 */ /* 0x000fe4000001140c */
[----:B------:R-:W-:Y:S02]  /*1090*/  IADD3 R13, R0, -R13, RZ ;  /* 0x8000000d000d7210 */ /* 0x000fe40007ffe0ff */
[----:B------:R-:W-:-:S02]  /*10a0*/  LOP3.LUT R0, R2, R3, RZ, 0xfc, !PT ;  /* 0x0000000302007212 */ /* 0x000fc400078efcff */
[----:B--2---:R-:W-:Y:S01]  /*10b0*/  LOP3.LUT R6, R2, 0x8, R3, 0xfe, !PT ;  /* 0x0000000802067812 */ /* 0x004fe200078efe03 */
[----:B------:R-:W-:Y:S01]  /*10c0*/  IMAD R13, R12, 0x4800, R13 ;  /* 0x000048000c0d7824 */ /* 0x000fe200078e020d */
[----:B------:R-:W-:Y:S02]  /*10d0*/  LOP3.LUT R14, R7, 0x200, RZ, 0xfc, !PT ;  /* 0x00000200070e7812 */ /* 0x000fe400078efcff */
[----:B------:R-:W-:Y:S02]  /*10e0*/  ISETP.GE.AND P1, PT, R0, 0x9, PT ;  /* 0x000000090000780c */ /* 0x000fe40003f26270 */
[----:B------:R-:W-:Y:S01]  /*10f0*/  ISETP.GE.AND P0, PT, R6, 0x9, PT ;  /* 0x000000090600780c */ /* 0x000fe20003f06270 */
[----:B------:R-:W-:Y:S01]  /*1100*/  IMAD R3, R0, 0x800, R13 ;  /* 0x0000080000037824 */ /* 0x000fe200078e020d */
[----:B------:R-:W-:-:S03]  /*1110*/  SHF.R.U32.HI R14, RZ, 0x2, R14 ;  /* 0x00000002ff0e7819 */ /* 0x000fc6000001160e */
[----:B0-----:R-:W-:Y:S01]  /*1120*/  IMAD.WIDE R2, R3, 0x4, R4 ;  /* 0x0000000403027825 */ /* 0x001fe200078e0204 */
[----:B------:R-:W-:-:S04]  /*1130*/  LOP3.LUT R14, R14, 0xf0, RZ, 0xc0, !PT ;  /* 0x000000f00e0e7812 */ /* 0x000fc800078ec0ff */
[----:B------:R-:W-:-:S05]  /*1140*/  IADD3 R14, R14, UR4, RZ ;  /* 0x000000040e0e7c10 */ /* 0x000fca000fffe0ff */
[----:B------:R-:W-:Y:S01]  /*1150*/  IMAD R14, R7, 0x4, R14 ;  /* 0x00000004070e7824 */ /* 0x000fe200078e020e */
[----:B---3--:R0:W-:Y:S02]  /*1160*/  @!P1 STG.E.128 desc[UR6][R2.64], R8 ;  /* 0x0000000802009986 */ /* 0x0081e4000c101d06 */
[----:B0-----:R-:W-:Y:S05]  /*1170*/  @P0 EXIT ;  /* 0x000000000000094d */ /* 0x001fea0003800000 */
[----:B0-----:R-:W0:Y:S01]  /*1180*/  LDS.128 R8, [R14+0x800] ;  /* 0x000800000e087984 */ /* 0x001e220000000c00 */
[----:B------:R-:W-:-:S05]  /*1190*/  LEA R13, R6, R13, 0xb ;  /* 0x0000000d060d7211 */ /* 0x000fca00078e58ff */
[----:B------:R-:W-:-:S05]  /*11a0*/  IMAD.WIDE R4, R13, 0x4, R4 ;  /* 0x000000040d047825 */ /* 0x000fca00078e0204 */
[----:B0-----:R-:W-:Y:S01]  /*11b0*/  STG.E.128 desc[UR6][R4.64], R8 ;  /* 0x0000000804007986 */ /* 0x001fe2000c101d06 */
[----:B------:R-:W-:Y:S05]  /*11c0*/  EXIT ;  /* 0x000000000000794d */ /* 0x000fea0003800000 */
.L_x_0:
[----:B------:R-:W-:-:S00]  /*11d0*/  BRA `(.L_x_0) ;  /* 0xfffffffc00fc7947 */ /* 0x000fc0000383ffff */
[----:B------:R-:W-:-:S00]  /*11e0*/  NOP ;  /* 0x0000000000007918 */ /* 0x000fc00000000000 */
        /* <DEDUP_REMOVED lines=9> */
.L_x_1:


//--------------------- .nv.shared.triton_poi_fused__adaptive_avg_pool2d_11 --------------------------
	.section	.nv.shared.triton_poi_fused__adaptive_avg_pool2d_11,"aw",@nobits
	.sectionflags	@""
	.align	16
	.zero		1024


//--------------------- .nv.constant0.triton_poi_fused__adaptive_avg_pool2d_11 --------------------------
	.section	.nv.constant0.triton_poi_fused__adaptive_avg_pool2d_11,"a",@progbits
	.sectionflags	@""
	.align	4
.nv.constant0.triton_poi_fused__adaptive_avg_pool2d_11:
	.zero		552
